//
// Generated by NVIDIA NVVM Compiler
//
// Compiler Build ID: CL-36424714
// Cuda compilation tools, release 13.0, V13.0.88
// Based on NVVM 20.0.0
//

.version 9.0
.target sm_100
.address_size 64

	// .globl	_Z18HA4_Strip_LabelingPiS_j
.extern .shared .align 16 .b8 sPixels[];

.visible .entry _Z18HA4_Strip_LabelingPiS_j(
	.param .u64 .ptr .align 1 _Z18HA4_Strip_LabelingPiS_j_param_0,
	.param .u64 .ptr .align 1 _Z18HA4_Strip_LabelingPiS_j_param_1,
	.param .u32 _Z18HA4_Strip_LabelingPiS_j_param_2
)
{
	.reg .pred 	%p<33>;
	.reg .b32 	%r<70>;
	.reg .b64 	%rd<17>;

	ld.param.u64 	%rd3, [_Z18HA4_Strip_LabelingPiS_j_param_0];
	ld.param.u64 	%rd4, [_Z18HA4_Strip_LabelingPiS_j_param_1];
	ld.param.u32 	%r33, [_Z18HA4_Strip_LabelingPiS_j_param_2];
	cvta.to.global.u64 	%rd1, %rd4;
	mov.u32 	%r1, %tid.y;
	mov.u32 	%r2, %tid.x;
	setp.eq.s32 	%p2, %r33, 0;
	@%p2 bra 	$L__BB0_23;
	sub.s32 	%r3, 32, %r2;
	shl.b32 	%r35, %r1, 2;
	mov.u32 	%r36, sPixels;
	add.s32 	%r4, %r36, %r35;
	mov.b32 	%r37, 1;
	shr.u32 	%r5, %r37, %r1;
	mov.u32 	%r38, %ntid.y;
	mov.u32 	%r39, %ctaid.y;
	mad.lo.s32 	%r40, %r39, %r38, %r1;
	mad.lo.s32 	%r6, %r33, %r40, %r2;
	cvta.to.global.u64 	%rd2, %rd3;
	mov.b32 	%r60, 0;
	mov.u32 	%r61, %r60;
	mov.u32 	%r62, %r60;
$L__BB0_2:
	add.s32 	%r10, %r6, %r60;
	mul.wide.s32 	%rd5, %r10, 4;
	add.s64 	%rd6, %rd2, %rd5;
	ld.global.u32 	%r11, [%rd6];
	setp.eq.s32 	%p3, %r11, 0;
	setp.ne.s32 	%p4, %r11, 0;
	mov.b32 	%r41, -1;
	vote.sync.ballot.b32 	%r12, %p4, %r41;
	shl.b32 	%r42, %r12, %r3;
	not.b32 	%r43, %r42;
	clz.b32 	%r44, %r43;
	setp.ne.s32 	%p6, %r44, 0;
	or.pred  	%p7, %p3, %p6;
	@%p7 bra 	$L__BB0_6;
	setp.eq.s32 	%p10, %r2, 0;
	@%p10 bra 	$L__BB0_5;
	add.s64 	%rd8, %rd1, %rd5;
	st.global.u32 	[%rd8], %r10;
	mov.pred 	%p32, 0;
	bra.uni 	$L__BB0_8;
$L__BB0_5:
	sub.s32 	%r45, %r10, %r61;
	add.s64 	%rd10, %rd1, %rd5;
	st.global.u32 	[%rd10], %r45;
	bra.uni 	$L__BB0_7;
$L__BB0_6:
	setp.ne.s32 	%p9, %r2, 0;
	mov.pred 	%p32, 0;
	@%p9 bra 	$L__BB0_8;
$L__BB0_7:
	st.shared.u32 	[%r4], %r12;
	mov.pred 	%p32, -1;
$L__BB0_8:
	setp.eq.s32 	%p13, %r1, 0;
	bar.sync 	0;
	mov.b32 	%r63, 0;
	@%p13 bra 	$L__BB0_10;
	ld.shared.u32 	%r63, [%r4+-4];
$L__BB0_10:
	setp.eq.s32 	%p14, %r11, 0;
	and.b32  	%r48, %r63, %r5;
	shl.b32 	%r49, %r63, %r3;
	not.b32 	%r50, %r49;
	clz.b32 	%r51, %r50;
	selp.b32 	%r16, %r61, %r44, %p32;
	selp.b32 	%r17, %r62, %r51, %p32;
	setp.eq.s32 	%p15, %r48, 0;
	or.pred  	%p16, %p14, %p15;
	@%p16 bra 	$L__BB0_22;
	setp.ne.s32 	%p17, %r16, 0;
	setp.ne.s32 	%p18, %r17, 0;
	and.pred  	%p19, %p17, %p18;
	@%p19 bra 	$L__BB0_22;
	sub.s32 	%r65, %r10, %r16;
	add.s32 	%r52, %r33, %r17;
	sub.s32 	%r67, %r10, %r52;
	setp.eq.s32 	%p20, %r52, %r16;
	@%p20 bra 	$L__BB0_16;
	mov.u32 	%r64, %r65;
$L__BB0_14:
	mul.wide.s32 	%rd11, %r64, 4;
	add.s64 	%rd12, %rd1, %rd11;
	ld.global.u32 	%r21, [%rd12];
	setp.eq.s32 	%p21, %r64, %r21;
	mov.u32 	%r65, %r64;
	@%p21 bra 	$L__BB0_16;
	setp.ne.s32 	%p22, %r21, %r67;
	mov.u32 	%r64, %r21;
	mov.u32 	%r65, %r67;
	@%p22 bra 	$L__BB0_14;
$L__BB0_16:
	setp.eq.s32 	%p23, %r65, %r67;
	@%p23 bra 	$L__BB0_20;
	mov.u32 	%r66, %r67;
$L__BB0_18:
	mul.wide.s32 	%rd13, %r66, 4;
	add.s64 	%rd14, %rd1, %rd13;
	ld.global.u32 	%r24, [%rd14];
	setp.eq.s32 	%p24, %r66, %r24;
	mov.u32 	%r67, %r66;
	@%p24 bra 	$L__BB0_20;
	setp.ne.s32 	%p25, %r65, %r24;
	mov.u32 	%r66, %r24;
	mov.u32 	%r67, %r65;
	@%p25 bra 	$L__BB0_18;
$L__BB0_20:
	setp.eq.s32 	%p26, %r65, %r67;
	@%p26 bra 	$L__BB0_22;
$L__BB0_21:
	min.s32 	%r67, %r65, %r67;
	mul.wide.s32 	%rd15, %r65, 4;
	add.s64 	%rd16, %rd1, %rd15;
	atom.global.min.s32 	%r53, [%rd16], %r67;
	setp.eq.s32 	%p27, %r65, %r53;
	selp.b32 	%r65, %r67, %r53, %p27;
	setp.ne.s32 	%p28, %r65, %r67;
	@%p28 bra 	$L__BB0_21;
$L__BB0_22:
	not.b32 	%r54, %r63;
	clz.b32 	%r55, %r54;
	setp.eq.s32 	%p29, %r63, -1;
	selp.b32 	%r56, %r62, 0, %p29;
	add.s32 	%r62, %r56, %r55;
	not.b32 	%r57, %r12;
	clz.b32 	%r58, %r57;
	setp.eq.s32 	%p30, %r12, -1;
	selp.b32 	%r59, %r61, 0, %p30;
	add.s32 	%r61, %r59, %r58;
	add.s32 	%r60, %r60, 32;
	setp.lt.u32 	%p31, %r60, %r33;
	@%p31 bra 	$L__BB0_2;
$L__BB0_23:
	ret;

}


// ===== COMPILED SASS (sm_100) =====

	.target	sm_100

	.elftype	@"ET_EXEC"


//--------------------- .note.nv.tkinfo           --------------------------
	.section	.note.nv.tkinfo,"",@"SHT_NOTE"
	.sectionflags	@"SHF_NOTE_NV_TKINFO"
	.tkinfo
        /*0018*/ 	.word	0x00000002
        /*0030*/ 	.string	""
        /*0030*/ 	.string	"ptxas"
        /*0030*/ 	.string	"Cuda compilation tools, release 13.0, V13.0.88"
        /*0030*/ 	.string	"Build cuda_13.0.r13.0/compiler.36424714_0"
        /*0030*/ 	.string	"-arch sm_100 -m 64 "



//--------------------- .note.nv.cuinfo           --------------------------
	.section	.note.nv.cuinfo,"",@"SHT_NOTE"
	.sectionflags	@"SHF_NOTE_NV_CUINFO"
        /*0018*/ 	.short	0x0002
        /*001a*/ 	.short	0x0064
        /*001c*/ 	.short	0x0082
	.zero		2


//--------------------- .nv.info                  --------------------------
	.section	.nv.info,"",@"SHT_CUDA_INFO"
	.align	4


	//----- nvinfo : EIATTR_REGCOUNT
	.align		4
        /*0000*/ 	.byte	0x04, 0x2f
        /*0002*/ 	.short	(.L_1 - .L_0)
	.align		4
.L_0:
        /*0004*/ 	.word	index@(_Z18HA4_Strip_LabelingPiS_j)
        /*0008*/ 	.word	0x00000015


	//----- nvinfo : EIATTR_FRAME_SIZE
	.align		4
.L_1:
        /*000c*/ 	.byte	0x04, 0x11
        /*000e*/ 	.short	(.L_3 - .L_2)
	.align		4
.L_2:
        /*0010*/ 	.word	index@(_Z18HA4_Strip_LabelingPiS_j)
        /*0014*/ 	.word	0x00000000


	//----- nvinfo : EIATTR_MIN_STACK_SIZE
	.align		4
.L_3:
        /*0018*/ 	.byte	0x04, 0x12
        /*001a*/ 	.short	(.L_5 - .L_4)
	.align		4
.L_4:
        /*001c*/ 	.word	index@(_Z18HA4_Strip_LabelingPiS_j)
        /*0020*/ 	.word	0x00000000
.L_5:


//--------------------- .nv.compat                --------------------------
	.section	.nv.compat,"",@"SHT_CUDA_COMPAT_INFO"
	.align	4
        /*0000*/ 	.byte	0x02, 0x09, 0x00, 0x00, 0x02, 0x02, 0x01, 0x00, 0x02, 0x05, 0x05, 0x00, 0x03, 0x07, 0x01, 0x01
        /*0010*/ 	.byte	0x02, 0x03, 0x00, 0x00, 0x02, 0x06, 0x01, 0x00, 0x04, 0x0b, 0x08, 0x00, 0x09, 0x00, 0x00, 0x00
        /*0020*/ 	.byte	0x00, 0x00, 0x00, 0x00


//--------------------- .nv.info._Z18HA4_Strip_LabelingPiS_j --------------------------
	.section	.nv.info._Z18HA4_Strip_LabelingPiS_j,"",@"SHT_CUDA_INFO"
	.sectionflags	@""
	.align	4


	//----- nvinfo : EIATTR_CUDA_API_VERSION
	.align		4
        /*0000*/ 	.byte	0x04, 0x37
        /*0002*/ 	.short	(.L_7 - .L_6)
.L_6:
        /*0004*/ 	.word	0x00000082


	//----- nvinfo : EIATTR_KPARAM_INFO
	.align		4
.L_7:
        /*0008*/ 	.byte	0x04, 0x17
        /*000a*/ 	.short	(.L_9 - .L_8)
.L_8:
        /*000c*/ 	.word	0x00000000
        /*0010*/ 	.short	0x0002
        /*0012*/ 	.short	0x0010
        /*0014*/ 	.byte	0x00, 0xf0, 0x11, 0x00


	//----- nvinfo : EIATTR_KPARAM_INFO
	.align		4
.L_9:
        /*0018*/ 	.byte	0x04, 0x17
        /*001a*/ 	.short	(.L_11 - .L_10)
.L_10:
        /*001c*/ 	.word	0x00000000
        /*0020*/ 	.short	0x0001
        /*0022*/ 	.short	0x0008
        /*0024*/ 	.byte	0x00, 0xf5, 0x21, 0x00


	//----- nvinfo : EIATTR_KPARAM_INFO
	.align		4
.L_11:
        /*0028*/ 	.byte	0x04, 0x17
        /*002a*/ 	.short	(.L_13 - .L_12)
.L_12:
        /*002c*/ 	.word	0x00000000
        /*0030*/ 	.short	0x0000
        /*0032*/ 	.short	0x0000
        /*0034*/ 	.byte	0x00, 0xf5, 0x21, 0x00


	//----- nvinfo : EIATTR_SPARSE_MMA_MASK
	.align		4
.L_13:
        /*0038*/ 	.byte	0x03, 0x50
        /*003a*/ 	.short	0x0000


	//----- nvinfo : EIATTR_MAXREG_COUNT
	.align		4
        /*003c*/ 	.byte	0x03, 0x1b
        /*003e*/ 	.short	0x00ff


	//----- nvinfo : EIATTR_NUM_BARRIERS
	.align		4
        /*0040*/ 	.byte	0x02, 0x4c
        /*0042*/ 	.byte	0x01
	.zero		1


	//----- nvinfo : EIATTR_MERCURY_ISA_VERSION
	.align		4
        /*0044*/ 	.byte	0x03, 0x5f
        /*0046*/ 	.short	0x0101


	//----- nvinfo : EIATTR_COOP_GROUP_MASK_REGIDS
	.align		4
        /*0048*/ 	.byte	0x04, 0x29
        /*004a*/ 	.short	(.L_15 - .L_14)


	//   ....[0]....
.L_14:
        /*004c*/ 	.word	0xffffffff


	//----- nvinfo : EIATTR_COOP_GROUP_INSTR_OFFSETS
	.align		4
.L_15:
        /*0050*/ 	.byte	0x04, 0x28
        /*0052*/ 	.short	(.L_17 - .L_16)


	//   ....[0]....
.L_16:
        /*0054*/ 	.word	0x000001a0


	//----- nvinfo : EIATTR_VRC_CTA_INIT_COUNT
	.align		4
.L_17:
        /*0058*/ 	.byte	0x02, 0x4a
	.zero		1
	.zero		1


	//----- nvinfo : EIATTR_EXIT_INSTR_OFFSETS
	.align		4
        /*005c*/ 	.byte	0x04, 0x1c
        /*005e*/ 	.short	(.L_19 - .L_18)


	//   ....[0]....
.L_18:
        /*0060*/ 	.word	0x00000030


	//   ....[1]....
        /*0064*/ 	.word	0x000007e0


	//----- nvinfo : EIATTR_CRS_STACK_SIZE
	.align		4
.L_19:
        /*0068*/ 	.byte	0x04, 0x1e
        /*006a*/ 	.short	(.L_21 - .L_20)
.L_20:
        /*006c*/ 	.word	0x00000000


	//----- nvinfo : EIATTR_CBANK_PARAM_SIZE
	.align		4
.L_21:
        /*0070*/ 	.byte	0x03, 0x19
        /*0072*/ 	.short	0x0014


	//----- nvinfo : EIATTR_PARAM_CBANK
	.align		4
        /*0074*/ 	.byte	0x04, 0x0a
        /*0076*/ 	.short	(.L_23 - .L_22)
	.align		4
.L_22:
        /*0078*/ 	.word	index@(.nv.constant0._Z18HA4_Strip_LabelingPiS_j)
        /*007c*/ 	.short	0x0380
        /*007e*/ 	.short	0x0014


	//----- nvinfo : EIATTR_SW_WAR
	.align		4
.L_23:
        /*0080*/ 	.byte	0x04, 0x36
        /*0082*/ 	.short	(.L_25 - .L_24)
.L_24:
        /*0084*/ 	.word	0x00000008
.L_25:


//--------------------- .nv.callgraph             --------------------------
	.section	.nv.callgraph,"",@"SHT_CUDA_CALLGRAPH"
	.align	4
	.sectionentsize	8
	.align		4
        /*0000*/ 	.word	0x00000000
	.align		4
        /*0004*/ 	.word	0xffffffff
	.align		4
        /*0008*/ 	.word	0x00000000
	.align		4
        /*000c*/ 	.word	0xfffffffe
	.align		4
        /*0010*/ 	.word	0x00000000
	.align		4
        /*0014*/ 	.word	0xfffffffd
	.align		4
        /*0018*/ 	.word	0x00000000
	.align		4
        /*001c*/ 	.word	0xfffffffc


//--------------------- .text._Z18HA4_Strip_LabelingPiS_j --------------------------
	.section	.text._Z18HA4_Strip_LabelingPiS_j,"ax",@progbits
	.align	128
        .global         _Z18HA4_Strip_LabelingPiS_j
        .type           _Z18HA4_Strip_LabelingPiS_j,@function
        .size           _Z18HA4_Strip_LabelingPiS_j,(.L_x_16 - _Z18HA4_Strip_LabelingPiS_j)
        .other          _Z18HA4_Strip_LabelingPiS_j,@"STO_CUDA_ENTRY STV_DEFAULT"
_Z18HA4_Strip_LabelingPiS_j:
.text._Z18HA4_Strip_LabelingPiS_j:
[----:B------:R-:W-:Y:S01]  /*0000*/  LDC R1, c[0x0][0x37c] ;  /* 0x0000df00ff017b82 */ /* 0x000fe20000000800 */
[----:B------:R-:W0:Y:S02]  /*0010*/  LDCU UR9, c[0x0][0x390] ;  /* 0x00007200ff0977ac */ /* 0x000e240008000800 */
[----:B0-----:R-:W-:-:S13]  /*0020*/  ISETP.NE.AND P0, PT, RZ, UR9, PT ;  /* 0x00000009ff007c0c */ /* 0x001fda000bf05270 */
[----:B------:R-:W-:Y:S05]  /*0030*/  @!P0 EXIT ;  /* 0x000000000000894d */ /* 0x000fea0003800000 */
[----:B------:R-:W0:Y:S01]  /*0040*/  S2R R0, SR_TID.Y ;  /* 0x0000000000007919 */ /* 0x000e220000002200 */
[----:B------:R-:W1:Y:S01]  /*0050*/  S2UR UR5, SR_CgaCtaId ;  /* 0x00000000000579c3 */ /* 0x000e620000008800 */
[----:B------:R-:W2:Y:S01]  /*0060*/  LDCU UR8, c[0x0][0x364] ;  /* 0x00006c80ff0877ac */ /* 0x000ea20008000800 */
[----:B------:R-:W-:Y:S01]  /*0070*/  IMAD.MOV.U32 R7, RZ, RZ, 0x1 ;  /* 0x00000001ff077424 */ /* 0x000fe200078e00ff */
[----:B------:R-:W2:Y:S01]  /*0080*/  S2R R9, SR_CTAID.Y ;  /* 0x0000000000097919 */ /* 0x000ea20000002600 */
[----:B------:R-:W-:Y:S01]  /*0090*/  IMAD.MOV.U32 R3, RZ, RZ, RZ ;  /* 0x000000ffff037224 */ /* 0x000fe200078e00ff */
[----:B------:R-:W-:Y:S01]  /*00a0*/  UMOV UR4, 0x400 ;  /* 0x0000040000047882 */ /* 0x000fe20000000000 */
[----:B------:R-:W-:Y:S01]  /*00b0*/  CS2R R4, SRZ ;  /* 0x0000000000047805 */ /* 0x000fe2000001ff00 */
[----:B------:R-:W3:Y:S01]  /*00c0*/  S2R R2, SR_TID.X ;  /* 0x0000000000027919 */ /* 0x000ee20000002100 */
[----:B------:R-:W4:Y:S01]  /*00d0*/  LDCU.64 UR6, c[0x0][0x358] ;  /* 0x00006b00ff0677ac */ /* 0x000f220008000a00 */
[----:B-1----:R-:W-:Y:S01]  /*00e0*/  ULEA UR4, UR5, UR4, 0x18 ;  /* 0x0000000405047291 */ /* 0x002fe2000f8ec0ff */
[----:B0-----:R-:W-:Y:S01]  /*00f0*/  SHF.R.U32.HI R6, RZ, R0, R7 ;  /* 0x00000000ff067219 */ /* 0x001fe20000011607 */
[----:B--2---:R-:W-:-:S04]  /*0100*/  IMAD R9, R9, UR8, R0 ;  /* 0x0000000809097c24 */ /* 0x004fc8000f8e0200 */
[----:B---3--:R-:W-:Y:S01]  /*0110*/  IMAD R8, R9, UR9, R2 ;  /* 0x0000000909087c24 */ /* 0x008fe2000f8e0202 */
[----:B------:R-:W-:Y:S02]  /*0120*/  IADD3 R7, PT, PT, -R2, 0x20, RZ ;  /* 0x0000002002077810 */ /* 0x000fe40007ffe1ff */
[----:B----4-:R-:W-:-:S07]  /*0130*/  LEA R9, R0, UR4, 0x2 ;  /* 0x0000000400097c11 */ /* 0x010fce000f8e10ff */
.L_x_14:
[----:B------:R-:W0:Y:S01]  /*0140*/  LDC.64 R14, c[0x0][0x380] ;  /* 0x0000e000ff0e7b82 */ /* 0x000e220000000a00 */
[----:B------:R-:W-:-:S04]  /*0150*/  IMAD.IADD R11, R8, 0x1, R3 ;  /* 0x00000001080b7824 */ /* 0x000fc800078e0203 */
[----:B0-----:R-:W-:-:S06]  /*0160*/  IMAD.WIDE R14, R11, 0x4, R14 ;  /* 0x000000040b0e7825 */ /* 0x001fcc00078e020e */
[----:B------:R-:W2:Y:S01]  /*0170*/  LDG.E R14, desc[UR6][R14.64] ;  /* 0x000000060e0e7981 */ /* 0x000ea2000c1e1900 */
[----:B------:R-:W-:Y:S05]  /*0180*/  WARPSYNC.ALL ;  /* 0x0000000000007948 */ /* 0x000fea0003800000 */
[----:B--2---:R-:W-:-:S13]  /*0190*/  ISETP.NE.AND P0, PT, R14, RZ, PT ;  /* 0x000000ff0e00720c */ /* 0x004fda0003f05270 */
[----:B-1----:R-:W-:Y:S01]  /*01a0*/  VOTE.ANY R10, PT, P0 ;  /* 0x00000000000a7806 */ /* 0x002fe200000e0100 */
[----:B------:R-:W-:Y:S04]  /*01b0*/  BSSY.RECONVERGENT B1, `(.L_x_0) ;  /* 0x000001b000017945 */ /* 0x000fe80003800200 */
[----:B------:R-:W-:Y:S01]  /*01c0*/  BSSY.RELIABLE B0, `(.L_x_1) ;  /* 0x0000017000007945 */ /* 0x000fe20003800100 */
[----:B------:R-:W-:-:S06]  /*01d0*/  SHF.L.U32 R12, R10, R7, RZ ;  /* 0x000000070a0c7219 */ /* 0x000fcc00000006ff */
[----:B------:R-:W0:Y:S02]  /*01e0*/  FLO.U32 R12, ~R12 ;  /* 0x8000000c000c7300 */ /* 0x000e2400000e0000 */
[----:B0-----:R-:W-:-:S04]  /*01f0*/  IADD3 R17, PT, PT, -R12, 0x1f, RZ ;  /* 0x0000001f0c117810 */ /* 0x001fc80007ffe1ff */
[----:B------:R-:W-:-:S04]  /*0200*/  ISETP.NE.AND P0, PT, R17, RZ, PT ;  /* 0x000000ff1100720c */ /* 0x000fc80003f05270 */
[----:B------:R-:W-:-:S13]  /*0210*/  ISETP.EQ.OR P0, PT, R14, RZ, P0 ;  /* 0x000000ff0e00720c */ /* 0x000fda0000702670 */
[----:B------:R-:W-:Y:S05]  /*0220*/  @P0 BRA `(.L_x_2) ;  /* 0x0000000000300947 */ /* 0x000fea0003800000 */
[----:B------:R-:W-:-:S13]  /*0230*/  ISETP.NE.AND P1, PT, R2, RZ, PT ;  /* 0x000000ff0200720c */ /* 0x000fda0003f25270 */
[----:B------:R-:W0:Y:S01]  /*0240*/  @P1 LDC.64 R12, c[0x0][0x388] ;  /* 0x0000e200ff0c1b82 */ /* 0x000e220000000a00 */
[----:B------:R-:W-:Y:S05]  /*0250*/  @P1 BREAK.RELIABLE B0 ;  /* 0x0000000000001942 */ /* 0x000fea0003800100 */
[----:B------:R-:W-:Y:S01]  /*0260*/  @P1 PLOP3.LUT P0, PT, PT, PT, PT, 0x8, 0x80 ;  /* 0x000000000080181c */ /* 0x000fe20003f0e170 */
[----:B0-----:R-:W-:-:S05]  /*0270*/  @P1 IMAD.WIDE R12, R11, 0x4, R12 ;  /* 0x000000040b0c1825 */ /* 0x001fca00078e020c */
[----:B------:R0:W-:Y:S01]  /*0280*/  @P1 STG.E desc[UR6][R12.64], R11 ;  /* 0x0000000b0c001986 */ /* 0x0001e2000c101906 */
[----:B------:R-:W-:Y:S06]  /*0290*/  @P1 BRA `(.L_x_3) ;  /* 0x0000000000301947 */ /* 0x000fec0003800000 */
[----:B0-----:R-:W0:Y:S01]  /*02a0*/  LDC.64 R12, c[0x0][0x388] ;  /* 0x0000e200ff0c7b82 */ /* 0x001e220000000a00 */
[C---:B------:R-:W-:Y:S02]  /*02b0*/  IMAD.IADD R15, R11.reuse, 0x1, -R4 ;  /* 0x000000010b0f7824 */ /* 0x040fe400078e0a04 */
[----:B0-----:R-:W-:-:S05]  /*02c0*/  IMAD.WIDE R12, R11, 0x4, R12 ;  /* 0x000000040b0c7825 */ /* 0x001fca00078e020c */
[----:B------:R0:W-:Y:S01]  /*02d0*/  STG.E desc[UR6][R12.64], R15 ;  /* 0x0000000f0c007986 */ /* 0x0001e2000c101906 */
[----:B------:R-:W-:Y:S05]  /*02e0*/  BRA `(.L_x_4) ;  /* 0x0000000000107947 */ /* 0x000fea0003800000 */
.L_x_2:
[----:B------:R-:W-:Y:S02]  /*02f0*/  ISETP.NE.AND P1, PT, R2, RZ, PT ;  /* 0x000000ff0200720c */ /* 0x000fe40003f25270 */
[----:B------:R-:W-:-:S11]  /*0300*/  PLOP3.LUT P0, PT, PT, PT, PT, 0x8, 0x80 ;  /* 0x000000000080781c */ /* 0x000fd60003f0e170 */
[----:B------:R-:W-:Y:S05]  /*0310*/  @P1 BREAK.RELIABLE B0 ;  /* 0x0000000000001942 */ /* 0x000fea0003800100 */
[----:B------:R-:W-:Y:S05]  /*0320*/  @P1 BRA `(.L_x_3) ;  /* 0x00000000000c1947 */ /* 0x000fea0003800000 */
.L_x_4:
[----:B------:R-:W-:Y:S05]  /*0330*/  BSYNC.RELIABLE B0 ;  /* 0x0000000000007941 */ /* 0x000fea0003800100 */
.L_x_1:
[----:B------:R1:W-:Y:S01]  /*0340*/  STS [R9], R10 ;  /* 0x0000000a09007388 */ /* 0x0003e20000000800 */
[----:B------:R-:W-:-:S13]  /*0350*/  PLOP3.LUT P0, PT, PT, PT, PT, 0x80, 0x8 ;  /* 0x000000000008781c */ /* 0x000fda0003f0f070 */
.L_x_3:
[----:B------:R-:W-:Y:S05]  /*0360*/  BSYNC.RECONVERGENT B1 ;  /* 0x0000000000017941 */ /* 0x000fea0003800200 */
.L_x_0:
[----:B------:R-:W-:Y:S05]  /*0370*/  WARPSYNC.ALL ;  /* 0x0000000000007948 */ /* 0x000fea0003800000 */
[----:B------:R-:W-:Y:S01]  /*0380*/  BAR.SYNC.DEFER_BLOCKING 0x0 ;  /* 0x0000000000007b1d */ /* 0x000fe20000010000 */
[----:B------:R-:W-:Y:S01]  /*0390*/  ISETP.NE.AND P1, PT, R0, RZ, PT ;  /* 0x000000ff0000720c */ /* 0x000fe20003f25270 */
[----:B0-----:R-:W-:Y:S01]  /*03a0*/  IMAD.MOV.U32 R12, RZ, RZ, RZ ;  /* 0x000000ffff0c7224 */ /* 0x001fe200078e00ff */
[----:B------:R-:W-:-:S03]  /*03b0*/  SEL R17, R4, R17, P0 ;  /* 0x0000001104117207 */ /* 0x000fc60000000000 */
[----:B------:R-:W-:Y:S08]  /*03c0*/  BSSY B1, `(.L_x_5) ;  /* 0x0000035000017945 */ /* 0x000ff00003800000 */
[----:B------:R-:W0:Y:S02]  /*03d0*/  @P1 LDS R12, [R9+-0x4] ;  /* 0xfffffc00090c1984 */ /* 0x000e240000000800 */
[----:B0-----:R-:W-:-:S06]  /*03e0*/  SHF.L.U32 R13, R12, R7, RZ ;  /* 0x000000070c0d7219 */ /* 0x001fcc00000006ff */
[----:B------:R-:W0:Y:S02]  /*03f0*/  FLO.U32 R13, ~R13 ;  /* 0x8000000d000d7300 */ /* 0x000e2400000e0000 */
[----:B0-----:R-:W-:-:S04]  /*0400*/  IADD3 R16, PT, PT, -R13, 0x1f, RZ ;  /* 0x0000001f0d107810 */ /* 0x001fc80007ffe1ff */
[----:B------:R-:W-:Y:S02]  /*0410*/  SEL R16, R5, R16, P0 ;  /* 0x0000001005107207 */ /* 0x000fe40000000000 */
[----:B------:R-:W-:Y:S02]  /*0420*/  LOP3.LUT P0, RZ, R12, R6, RZ, 0xc0, !PT ;  /* 0x000000060cff7212 */ /* 0x000fe4000780c0ff */
[----:B------:R-:W-:Y:S02]  /*0430*/  ISETP.NE.AND P1, PT, R16, RZ, PT ;  /* 0x000000ff1000720c */ /* 0x000fe40003f25270 */
[----:B------:R-:W-:Y:S02]  /*0440*/  ISETP.EQ.OR P0, PT, R14, RZ, !P0 ;  /* 0x000000ff0e00720c */ /* 0x000fe40004702670 */
[----:B------:R-:W-:-:S04]  /*0450*/  ISETP.NE.AND P1, PT, R17, RZ, P1 ;  /* 0x000000ff1100720c */ /* 0x000fc80000f25270 */
[----:B------:R-:W-:-:S13]  /*0460*/  PLOP3.LUT P0, PT, P0, P1, PT, 0xf8, 0x8f ;  /* 0x00000000008f781c */ /* 0x000fda0000703f70 */
[----:B------:R-:W-:Y:S05]  /*0470*/  @P0 BRA `(.L_x_6) ;  /* 0x0000000000a40947 */ /* 0x000fea0003800000 */
[----:B------:R-:W0:Y:S01]  /*0480*/  LDCU UR4, c[0x0][0x390] ;  /* 0x00007200ff0477ac */ /* 0x000e220008000800 */
[----:B------:R-:W-:Y:S01]  /*0490*/  BSSY.RECONVERGENT B2, `(.L_x_7) ;  /* 0x000000f000027945 */ /* 0x000fe20003800200 */
[----:B------:R-:W-:Y:S02]  /*04a0*/  IMAD.IADD R13, R11, 0x1, -R17 ;  /* 0x000000010b0d7824 */ /* 0x000fe400078e0a11 */
[----:B0-----:R-:W-:-:S04]  /*04b0*/  VIADD R14, R16, UR4 ;  /* 0x00000004100e7c36 */ /* 0x001fc80008000000 */
[----:B------:R-:W-:Y:S01]  /*04c0*/  IMAD.IADD R18, R11, 0x1, -R14 ;  /* 0x000000010b127824 */ /* 0x000fe200078e0a0e */
[----:B------:R-:W-:-:S13]  /*04d0*/  ISETP.NE.AND P0, PT, R14, R17, PT ;  /* 0x000000110e00720c */ /* 0x000fda0003f05270 */
[----:B------:R-:W-:Y:S05]  /*04e0*/  @!P0 BRA `(.L_x_8) ;  /* 0x0000000000248947 */ /* 0x000fea0003800000 */
[----:B------:R-:W0:Y:S02]  /*04f0*/  LDC.64 R14, c[0x0][0x388] ;  /* 0x0000e200ff0e7b82 */ /* 0x000e240000000a00 */
.L_x_9:
[----:B0-----:R-:W-:-:S06]  /*0500*/  IMAD.WIDE R16, R13, 0x4, R14 ;  /* 0x000000040d107825 */ /* 0x001fcc00078e020e */
[----:B------:R-:W2:Y:S02]  /*0510*/  LDG.E R16, desc[UR6][R16.64] ;  /* 0x0000000610107981 */ /* 0x000ea4000c1e1900 */
[----:B--2---:R-:W-:-:S13]  /*0520*/  ISETP.NE.AND P0, PT, R13, R16, PT ;  /* 0x000000100d00720c */ /* 0x004fda0003f05270 */
[----:B------:R-:W-:Y:S05]  /*0530*/  @!P0 BRA `(.L_x_8) ;  /* 0x0000000000108947 */ /* 0x000fea0003800000 */
[----:B------:R-:W-:Y:S01]  /*0540*/  ISETP.NE.AND P0, PT, R16, R18, PT ;  /* 0x000000121000720c */ /* 0x000fe20003f05270 */
[----:B------:R-:W-:-:S12]  /*0550*/  IMAD.MOV.U32 R13, RZ, RZ, R16 ;  /* 0x000000ffff0d7224 */ /* 0x000fd800078e0010 */
[----:B------:R-:W-:Y:S05]  /*0560*/  @P0 BRA `(.L_x_9) ;  /* 0xfffffffc00e40947 */ /* 0x000fea000383ffff */
[----:B------:R-:W-:-:S07]  /*0570*/  IMAD.MOV.U32 R13, RZ, RZ, R18 ;  /* 0x000000ffff0d7224 */ /* 0x000fce00078e0012 */
.L_x_8:
[----:B------:R-:W-:Y:S05]  /*0580*/  BSYNC.RECONVERGENT B2 ;  /* 0x0000000000027941 */ /* 0x000fea0003800200 */
.L_x_7:
[----:B------:R-:W-:-:S13]  /*0590*/  ISETP.NE.AND P0, PT, R13, R18, PT ;  /* 0x000000120d00720c */ /* 0x000fda0003f05270 */
[----:B------:R-:W-:Y:S05]  /*05a0*/  @!P0 BRA `(.L_x_6) ;  /* 0x0000000000588947 */ /* 0x000fea0003800000 */
[----:B------:R-:W0:Y:S01]  /*05b0*/  LDC.64 R14, c[0x0][0x388] ;  /* 0x0000e200ff0e7b82 */ /* 0x000e220000000a00 */
[----:B------:R-:W-:Y:S01]  /*05c0*/  BSSY.RECONVERGENT B2, `(.L_x_10) ;  /* 0x0000009000027945 */ /* 0x000fe20003800200 */
.L_x_12:
        /* <DEDUP_REMOVED lines=8> */
.L_x_11:
[----:B------:R-:W-:Y:S05]  /*0650*/  BSYNC.RECONVERGENT B2 ;  /* 0x0000000000027941 */ /* 0x000fea0003800200 */
.L_x_10:
[----:B------:R-:W-:-:S13]  /*0660*/  ISETP.NE.AND P0, PT, R13, R18, PT ;  /* 0x000000120d00720c */ /* 0x000fda0003f05270 */
[----:B------:R-:W-:Y:S05]  /*0670*/  @!P0 BRA `(.L_x_6) ;  /* 0x0000000000248947 */ /* 0x000fea0003800000 */
[----:B------:R-:W0:Y:S02]  /*0680*/  LDC.64 R14, c[0x0][0x388] ;  /* 0x0000e200ff0e7b82 */ /* 0x000e240000000a00 */
.L_x_13:
[C---:B0-----:R-:W-:Y:S01]  /*0690*/  IMAD.WIDE R16, R13.reuse, 0x4, R14 ;  /* 0x000000040d107825 */ /* 0x041fe200078e020e */
[----:B------:R-:W-:Y:S01]  /*06a0*/  VIMNMX R18, PT, PT, R18, R13, PT ;  /* 0x0000000d12127248 */ /* 0x000fe20003fe0100 */
[----:B------:R-:W-:Y:S05]  /*06b0*/  YIELD ;  /* 0x0000000000007946 */ /* 0x000fea0003800000 */
[----:B------:R-:W2:Y:S02]  /*06c0*/  ATOMG.E.MIN.S32.STRONG.GPU PT, R16, desc[UR6][R16.64], R18 ;  /* 0x80000012101079a8 */ /* 0x000ea400089ef306 */
[----:B--2---:R-:W-:-:S04]  /*06d0*/  ISETP.NE.AND P0, PT, R13, R16, PT ;  /* 0x000000100d00720c */ /* 0x004fc80003f05270 */
[----:B------:R-:W-:-:S04]  /*06e0*/  SEL R13, R18, R16, !P0 ;  /* 0x00000010120d7207 */ /* 0x000fc80004000000 */
[----:B------:R-:W-:-:S13]  /*06f0*/  ISETP.NE.AND P0, PT, R13, R18, PT ;  /* 0x000000120d00720c */ /* 0x000fda0003f05270 */
[----:B------:R-:W-:Y:S05]  /*0700*/  @P0 BRA `(.L_x_13) ;  /* 0xfffffffc00e00947 */ /* 0x000fea000383ffff */
.L_x_6:
[----:B------:R-:W-:Y:S05]  /*0710*/  BSYNC B1 ;  /* 0x0000000000017941 */ /* 0x000fea0003800000 */
.L_x_5:
[----:B------:R-:W0:Y:S01]  /*0720*/  LDCU UR4, c[0x0][0x390] ;  /* 0x00007200ff0477ac */ /* 0x000e220008000800 */
[----:B------:R-:W-:Y:S01]  /*0730*/  VIADD R3, R3, 0x20 ;  /* 0x0000002003037836 */ /* 0x000fe20000000000 */
[----:B------:R-:W2:Y:S01]  /*0740*/  FLO.U32 R11, ~R12 ;  /* 0x8000000c000b7300 */ /* 0x000ea200000e0000 */
[----:B------:R-:W-:Y:S02]  /*0750*/  ISETP.NE.AND P0, PT, R12, -0x1, PT ;  /* 0xffffffff0c00780c */ /* 0x000fe40003f05270 */
[----:B------:R-:W-:Y:S02]  /*0760*/  ISETP.NE.AND P1, PT, R10, -0x1, PT ;  /* 0xffffffff0a00780c */ /* 0x000fe40003f25270 */
[----:B------:R-:W-:Y:S02]  /*0770*/  SEL R14, R5, RZ, !P0 ;  /* 0x000000ff050e7207 */ /* 0x000fe40004000000 */
[----:B------:R-:W-:Y:S01]  /*0780*/  SEL R4, R4, RZ, !P1 ;  /* 0x000000ff04047207 */ /* 0x000fe20004800000 */
[----:B------:R-:W3:Y:S01]  /*0790*/  FLO.U32 R13, ~R10 ;  /* 0x8000000a000d7300 */ /* 0x000ee200000e0000 */
[----:B--2---:R-:W-:-:S02]  /*07a0*/  IADD3 R5, PT, PT, R14, 0x1f, -R11 ;  /* 0x0000001f0e057810 */ /* 0x004fc40007ffe80b */
[----:B0-----:R-:W-:Y:S02]  /*07b0*/  ISETP.GE.U32.AND P2, PT, R3, UR4, PT ;  /* 0x0000000403007c0c */ /* 0x001fe4000bf46070 */
[----:B---3--:R-:W-:-:S11]  /*07c0*/  IADD3 R4, PT, PT, R4, 0x1f, -R13 ;  /* 0x0000001f04047810 */ /* 0x008fd60007ffe80d */
[----:B------:R-:W-:Y:S05]  /*07d0*/  @!P2 BRA `(.L_x_14) ;  /* 0xfffffff80058a947 */ /* 0x000fea000383ffff */
[----:B------:R-:W-:Y:S05]  /*07e0*/  EXIT ;  /* 0x000000000000794d */ /* 0x000fea0003800000 */
.L_x_15:
[----:B------:R-:W-:-:S00]  /*07f0*/  BRA `(.L_x_15) ;  /* 0xfffffffc00fc7947 */ /* 0x000fc0000383ffff */
[----:B------:R-:W-:-:S00]  /*0800*/  NOP ;  /* 0x0000000000007918 */ /* 0x000fc00000000000 */
[----:B------:R-:W-:-:S00]  /*0810*/  NOP ;  /* 0x0000000000007918 */ /* 0x000fc00000000000 */
[----:B------:R-:W-:-:S00]  /*0820*/  NOP ;  /* 0x0000000000007918 */ /* 0x000fc00000000000 */
[----:B------:R-:W-:-:S00]  /*0830*/  NOP ;  /* 0x0000000000007918 */ /* 0x000fc00000000000 */
[----:B------:R-:W-:-:S00]  /*0840*/  NOP ;  /* 0x0000000000007918 */ /* 0x000fc00000000000 */
[----:B------:R-:W-:-:S00]  /*0850*/  NOP ;  /* 0x0000000000007918 */ /* 0x000fc00000000000 */
[----:B------:R-:W-:-:S00]  /*0860*/  NOP ;  /* 0x0000000000007918 */ /* 0x000fc00000000000 */
[----:B------:R-:W-:-:S00]  /*0870*/  NOP ;  /* 0x0000000000007918 */ /* 0x000fc00000000000 */
.L_x_16:


//--------------------- .nv.shared._Z18HA4_Strip_LabelingPiS_j --------------------------
	.section	.nv.shared._Z18HA4_Strip_LabelingPiS_j,"aw",@nobits
	.sectionflags	@""
	.align	16
	.zero		1024


//--------------------- .nv.shared.reserved.0     --------------------------
	.section	.nv.shared.reserved.0,"aw",@nobits
	.weak		__nv_reservedSMEM_offset_0_alias
	.size		__nv_reservedSMEM_offset_0_alias, 0, 64
	.other		__nv_reservedSMEM_offset_0_alias,@"STO_CUDA_RESERVED_SHARED STV_DEFAULT"
__nv_reservedSMEM_offset_0_alias:
	.zero		0
	.zero		64


//--------------------- .nv.constant0._Z18HA4_Strip_LabelingPiS_j --------------------------
	.section	.nv.constant0._Z18HA4_Strip_LabelingPiS_j,"a",@progbits
	.sectionflags	@""
	.align	4
.nv.constant0._Z18HA4_Strip_LabelingPiS_j:
	.zero		916


//--------------------- SYMBOLS --------------------------

	.type		.nv.reservedSmem.offset0,@object
	.size		.nv.reservedSmem.offset0,0x4
	.type		.nv.reservedSmem.cap,@object
	.size		.nv.reservedSmem.cap,0x4
